	.headerflags	@"EF_CUDA_TEXMODE_UNIFIED EF_CUDA_64BIT_ADDRESS EF_CUDA_ACCELERATORS EF_CUDA_SM90 EF_CUDA_VIRTUAL_SM(EF_CUDA_SM90)"
	.elftype	@"ET_EXEC"


//--------------------- .nv.info                  --------------------------
	.section	.nv.info,"",@"SHT_CUDA_INFO"
	.align	4


	//----- nvinfo : EIATTR_REGCOUNT
	.align		4
        /*0000*/ 	.byte	0x04, 0x2f
        /*0002*/ 	.short	(.L_3 - .L_2)
	.align		4
.L_2:
        /*0004*/ 	.word	index@(triton_poi_fused_add_cat_clone_relu_threshold_backward_32)
        /*0008*/ 	.word	0x00000028


	//----- nvinfo : EIATTR_MIN_STACK_SIZE
	.align		4
.L_3:
        /*000c*/ 	.byte	0x04, 0x12
        /*000e*/ 	.short	(.L_5 - .L_4)
	.align		4
.L_4:
        /*0010*/ 	.word	index@(triton_poi_fused_add_cat_clone_relu_threshold_backward_32)
        /*0014*/ 	.word	0x00000000


	//----- nvinfo : EIATTR_FRAME_SIZE
	.align		4
.L_5:
        /*0018*/ 	.byte	0x04, 0x11
        /*001a*/ 	.short	(.L_7 - .L_6)
	.align		4
.L_6:
        /*001c*/ 	.word	index@(triton_poi_fused_add_cat_clone_relu_threshold_backward_32)
        /*0020*/ 	.word	0x00000000


	//----- nvinfo : EIATTR_MIN_STACK_SIZE
	.align		4
.L_7:
        /*0024*/ 	.byte	0x04, 0x12
        /*0026*/ 	.short	(.L_9 - .L_8)
	.align		4
.L_8:
        /*0028*/ 	.word	index@(triton_poi_fused_add_cat_clone_relu_threshold_backward_32)
        /*002c*/ 	.word	0x00000000
.L_9:


//--------------------- .nv.info.triton_poi_fused_add_cat_clone_relu_threshold_backward_32 --------------------------
	.section	.nv.info.triton_poi_fused_add_cat_clone_relu_threshold_backward_32,"",@"SHT_CUDA_INFO"
	.sectionflags	@""
	.align	4


	//----- nvinfo : EIATTR_CUDA_API_VERSION
	.align		4
        /*0000*/ 	.byte	0x04, 0x37
        /*0002*/ 	.short	(.L_11 - .L_10)
.L_10:
        /*0004*/ 	.word	0x0000007c


	//----- nvinfo : EIATTR_KPARAM_INFO
	.align		4
.L_11:
        /*0008*/ 	.byte	0x04, 0x17
        /*000a*/ 	.short	(.L_13 - .L_12)
.L_12:
        /*000c*/ 	.word	0x00000000
        /*0010*/ 	.short	0x000e
        /*0012*/ 	.short	0x006c
        /*0014*/ 	.byte	0x00, 0xf0, 0x11, 0x00


	//----- nvinfo : EIATTR_KPARAM_INFO
	.align		4
.L_13:
        /*0018*/ 	.byte	0x04, 0x17
        /*001a*/ 	.short	(.L_15 - .L_14)
.L_14:
        /*001c*/ 	.word	0x00000000
        /*0020*/ 	.short	0x000d
        /*0022*/ 	.short	0x0068
        /*0024*/ 	.byte	0x00, 0xf0, 0x11, 0x00


	//----- nvinfo : EIATTR_KPARAM_INFO
	.align		4
.L_15:
        /*0028*/ 	.byte	0x04, 0x17
        /*002a*/ 	.short	(.L_17 - .L_16)
.L_16:
        /*002c*/ 	.word	0x00000000
        /*0030*/ 	.short	0x000c
        /*0032*/ 	.short	0x0060
        /*0034*/ 	.byte	0x00, 0xf4, 0x21, 0x00


	//----- nvinfo : EIATTR_KPARAM_INFO
	.align		4
.L_17:
        /*0038*/ 	.byte	0x04, 0x17
        /*003a*/ 	.short	(.L_19 - .L_18)
.L_18:
        /*003c*/ 	.word	0x00000000
        /*0040*/ 	.short	0x000b
        /*0042*/ 	.short	0x0058
        /*0044*/ 	.byte	0x00, 0xf4, 0x21, 0x00


	//----- nvinfo : EIATTR_KPARAM_INFO
	.align		4
.L_19:
        /*0048*/ 	.byte	0x04, 0x17
        /*004a*/ 	.short	(.L_21 - .L_20)
.L_20:
        /*004c*/ 	.word	0x00000000
        /*0050*/ 	.short	0x000a
        /*0052*/ 	.short	0x0050
        /*0054*/ 	.byte	0x00, 0xf4, 0x21, 0x00


	//----- nvinfo : EIATTR_KPARAM_INFO
	.align		4
.L_21:
        /*0058*/ 	.byte	0x04, 0x17
        /*005a*/ 	.short	(.L_23 - .L_22)
.L_22:
        /*005c*/ 	.word	0x00000000
        /*0060*/ 	.short	0x0009
        /*0062*/ 	.short	0x0048
        /*0064*/ 	.byte	0x00, 0xf4, 0x21, 0x00


	//----- nvinfo : EIATTR_KPARAM_INFO
	.align		4
.L_23:
        /*0068*/ 	.byte	0x04, 0x17
        /*006a*/ 	.short	(.L_25 - .L_24)
.L_24:
        /*006c*/ 	.word	0x00000000
        /*0070*/ 	.short	0x0008
        /*0072*/ 	.short	0x0040
        /*0074*/ 	.byte	0x00, 0xf4, 0x21, 0x00


	//----- nvinfo : EIATTR_KPARAM_INFO
	.align		4
.L_25:
        /*0078*/ 	.byte	0x04, 0x17
        /*007a*/ 	.short	(.L_27 - .L_26)
.L_26:
        /*007c*/ 	.word	0x00000000
        /*0080*/ 	.short	0x0007
        /*0082*/ 	.short	0x0038
        /*0084*/ 	.byte	0x00, 0xf4, 0x21, 0x00


	//----- nvinfo : EIATTR_KPARAM_INFO
	.align		4
.L_27:
        /*0088*/ 	.byte	0x04, 0x17
        /*008a*/ 	.short	(.L_29 - .L_28)
.L_28:
        /*008c*/ 	.word	0x00000000
        /*0090*/ 	.short	0x0006
        /*0092*/ 	.short	0x0030
        /*0094*/ 	.byte	0x00, 0xf4, 0x21, 0x00


	//----- nvinfo : EIATTR_KPARAM_INFO
	.align		4
.L_29:
        /*0098*/ 	.byte	0x04, 0x17
        /*009a*/ 	.short	(.L_31 - .L_30)
.L_30:
        /*009c*/ 	.word	0x00000000
        /*00a0*/ 	.short	0x0005
        /*00a2*/ 	.short	0x0028
        /*00a4*/ 	.byte	0x00, 0xf4, 0x21, 0x00


	//----- nvinfo : EIATTR_KPARAM_INFO
	.align		4
.L_31:
        /*00a8*/ 	.byte	0x04, 0x17
        /*00aa*/ 	.short	(.L_33 - .L_32)
.L_32:
        /*00ac*/ 	.word	0x00000000
        /*00b0*/ 	.short	0x0004
        /*00b2*/ 	.short	0x0020
        /*00b4*/ 	.byte	0x00, 0xf4, 0x21, 0x00


	//----- nvinfo : EIATTR_KPARAM_INFO
	.align		4
.L_33:
        /*00b8*/ 	.byte	0x04, 0x17
        /*00ba*/ 	.short	(.L_35 - .L_34)
.L_34:
        /*00bc*/ 	.word	0x00000000
        /*00c0*/ 	.short	0x0003
        /*00c2*/ 	.short	0x0018
        /*00c4*/ 	.byte	0x00, 0xf4, 0x21, 0x00


	//----- nvinfo : EIATTR_KPARAM_INFO
	.align		4
.L_35:
        /*00c8*/ 	.byte	0x04, 0x17
        /*00ca*/ 	.short	(.L_37 - .L_36)
.L_36:
        /*00cc*/ 	.word	0x00000000
        /*00d0*/ 	.short	0x0002
        /*00d2*/ 	.short	0x0010
        /*00d4*/ 	.byte	0x00, 0xf4, 0x21, 0x00


	//----- nvinfo : EIATTR_KPARAM_INFO
	.align		4
.L_37:
        /*00d8*/ 	.byte	0x04, 0x17
        /*00da*/ 	.short	(.L_39 - .L_38)
.L_38:
        /*00dc*/ 	.word	0x00000000
        /*00e0*/ 	.short	0x0001
        /*00e2*/ 	.short	0x0008
        /*00e4*/ 	.byte	0x00, 0xf4, 0x21, 0x00


	//----- nvinfo : EIATTR_KPARAM_INFO
	.align		4
.L_39:
        /*00e8*/ 	.byte	0x04, 0x17
        /*00ea*/ 	.short	(.L_41 - .L_40)
.L_40:
        /*00ec*/ 	.word	0x00000000
        /*00f0*/ 	.short	0x0000
        /*00f2*/ 	.short	0x0000
        /*00f4*/ 	.byte	0x00, 0xf4, 0x21, 0x00


	//----- nvinfo : EIATTR_SPARSE_MMA_MASK
	.align		4
.L_41:
        /*00f8*/ 	.byte	0x03, 0x50
        /*00fa*/ 	.short	0x0000


	//----- nvinfo : EIATTR_MAXREG_COUNT
	.align		4
        /*00fc*/ 	.byte	0x03, 0x1b
        /*00fe*/ 	.short	0x00ff


	//----- nvinfo : EIATTR_EXIT_INSTR_OFFSETS
	.align		4
        /*0100*/ 	.byte	0x04, 0x1c
        /*0102*/ 	.short	(.L_43 - .L_42)


	//   ....[0]....
.L_42:
        /*0104*/ 	.word	0x00000e60


	//   ....[1]....
        /*0108*/ 	.word	0x00000e80


	//----- nvinfo : EIATTR_REQNTID
	.align		4
.L_43:
        /*010c*/ 	.byte	0x04, 0x10
        /*010e*/ 	.short	(.L_45 - .L_44)
.L_44:
        /*0110*/ 	.word	0x00000080
        /*0114*/ 	.word	0x00000001
        /*0118*/ 	.word	0x00000001


	//----- nvinfo : EIATTR_CBANK_PARAM_SIZE
	.align		4
.L_45:
        /*011c*/ 	.byte	0x03, 0x19
        /*011e*/ 	.short	0x0070


	//----- nvinfo : EIATTR_PARAM_CBANK
	.align		4
        /*0120*/ 	.byte	0x04, 0x0a
        /*0122*/ 	.short	(.L_47 - .L_46)
	.align		4
.L_46:
        /*0124*/ 	.word	index@(.nv.constant0.triton_poi_fused_add_cat_clone_relu_threshold_backward_32)
        /*0128*/ 	.short	0x0210
        /*012a*/ 	.short	0x0070


	//----- nvinfo : EIATTR_SW_WAR
	.align		4
.L_47:
        /*012c*/ 	.byte	0x04, 0x36
        /*012e*/ 	.short	(.L_49 - .L_48)
.L_48:
        /*0130*/ 	.word	0x00000008
.L_49:


//--------------------- .nv.callgraph             --------------------------
	.section	.nv.callgraph,"",@"SHT_CUDA_CALLGRAPH"
	.align	4
	.sectionentsize	8
	.align		4
        /*0000*/ 	.word	0x00000000
	.align		4
        /*0004*/ 	.word	0xffffffff
	.align		4
        /*0008*/ 	.word	0x00000000
	.align		4
        /*000c*/ 	.word	0xfffffffe
	.align		4
        /*0010*/ 	.word	0x00000000
	.align		4
        /*0014*/ 	.word	0xfffffffd
	.align		4
        /*0018*/ 	.word	0x00000000
	.align		4
        /*001c*/ 	.word	0xfffffffc


//--------------------- .nv.constant4             --------------------------
	.section	.nv.constant4,"a",@progbits
	.align	8
	.align		8
.nv.constant4:
        /*0000*/ 	.dword	_$_str
	.align		8
        /*0008*/ 	.dword	_$_str_$_2


//--------------------- .text.triton_poi_fused_add_cat_clone_relu_threshold_backward_32 --------------------------
	.section	.text.triton_poi_fused_add_cat_clone_relu_threshold_backward_32,"ax",@progbits
	.sectionflags	@"SHF_BARRIERS=1"
	.align	128
        .global         triton_poi_fused_add_cat_clone_relu_threshold_backward_32
        .type           triton_poi_fused_add_cat_clone_relu_threshold_backward_32,@function
        .size           triton_poi_fused_add_cat_clone_relu_threshold_backward_32,(.L_x_1 - triton_poi_fused_add_cat_clone_relu_threshold_backward_32)
        .other          triton_poi_fused_add_cat_clone_relu_threshold_backward_32,@"STO_CUDA_ENTRY STV_DEFAULT"
triton_poi_fused_add_cat_clone_relu_threshold_backward_32:
.text.triton_poi_fused_add_cat_clone_relu_threshold_backward_32:
[----:B------:R-:W0:Y:S01]  /*0000*/  LDC R1, c[0x0][0x28] ;  /* 0x00000a00ff017b82 */ /* 0x000e220000000800 */
[----:B------:R-:W1:Y:S07]  /*0010*/  S2R R10, SR_CTAID.X ;  /* 0x00000000000a7919 */ /* 0x000e6e0000002500 */
[----:B------:R-:W2:Y:S01]  /*0020*/  LDC.64 R4, c[0x0][0x260] ;  /* 0x00009800ff047b82 */ /* 0x000ea20000000a00 */
[----:B------:R-:W-:Y:S01]  /*0030*/  CS2R R12, SRZ ;  /* 0x00000000000c7805 */ /* 0x000fe2000001ff00 */
[----:B------:R-:W-:Y:S01]  /*0040*/  ULDC.64 UR6, c[0x0][0x208] ;  /* 0x0000820000067ab9 */ /* 0x000fe20000000a00 */
[----:B------:R-:W3:Y:S01]  /*0050*/  S2R R3, SR_TID.X ;  /* 0x0000000000037919 */ /* 0x000ee20000002100 */
[----:B------:R-:W4:Y:S04]  /*0060*/  S2R R0, SR_CTAID.Y ;  /* 0x0000000000007919 */ /* 0x000f280000002600 */
[----:B------:R-:W5:Y:S01]  /*0070*/  S2UR UR5, SR_CgaCtaId ;  /* 0x00000000000579c3 */ /* 0x000f620000008800 */
[----:B------:R-:W-:-:S07]  /*0080*/  UMOV UR4, 0x400 ;  /* 0x0000040000047882 */ /* 0x000fce0000000000 */
[----:B------:R-:W5:Y:S08]  /*0090*/  LDC.64 R14, c[0x0][0x220] ;  /* 0x00008800ff0e7b82 */ /* 0x000f700000000a00 */
[----:B------:R-:W5:Y:S01]  /*00a0*/  LDC.64 R26, c[0x0][0x210] ;  /* 0x00008400ff1a7b82 */ /* 0x000f620000000a00 */
[----:B-1----:R-:W-:-:S07]  /*00b0*/  IMAD.SHL.U32 R10, R10, 0x40, RZ ;  /* 0x000000400a0a7824 */ /* 0x002fce00078e00ff */
[----:B------:R-:W1:Y:S01]  /*00c0*/  LDC.64 R20, c[0x0][0x218] ;  /* 0x00008600ff147b82 */ /* 0x000e620000000a00 */
[----:B---3--:R-:W-:Y:S01]  /*00d0*/  IMAD.SHL.U32 R7, R3, 0x2, RZ ;  /* 0x0000000203077824 */ /* 0x008fe200078e00ff */
[----:B------:R-:W-:Y:S01]  /*00e0*/  SHF.R.U32.HI R6, RZ, 0x5, R3 ;  /* 0x00000005ff067819 */ /* 0x000fe20000011603 */
[----:B----4-:R-:W-:-:S03]  /*00f0*/  IMAD.SHL.U32 R9, R0, 0x4, RZ ;  /* 0x0000000400097824 */ /* 0x010fc600078e00ff */
[----:B------:R-:W-:Y:S02]  /*0100*/  LOP3.LUT R8, R10, 0x3e, R7, 0xf8, !PT ;  /* 0x0000003e0a087812 */ /* 0x000fe400078ef807 */
[----:B------:R-:W3:Y:S01]  /*0110*/  LDC.64 R22, c[0x0][0x230] ;  /* 0x00008c00ff167b82 */ /* 0x000ee20000000a00 */
[----:B------:R-:W-:Y:S02]  /*0120*/  SGXT.U32 R6, R6, 0x2 ;  /* 0x000000020606781a */ /* 0x000fe40000000000 */
[----:B------:R-:W-:Y:S02]  /*0130*/  ISETP.GE.AND P0, PT, R8, 0x40, PT ;  /* 0x000000400800780c */ /* 0x000fe40003f06270 */
[----:B------:R-:W-:-:S03]  /*0140*/  LOP3.LUT R7, R6, R9, RZ, 0xfc, !PT ;  /* 0x0000000906077212 */ /* 0x000fc600078efcff */
[----:B------:R-:W4:Y:S01]  /*0150*/  LDC.64 R30, c[0x0][0x228] ;  /* 0x00008a00ff1e7b82 */ /* 0x000f220000000a00 */
[C---:B------:R-:W-:Y:S01]  /*0160*/  ISETP.LT.AND P0, PT, R7.reuse, 0x200, !P0 ;  /* 0x000002000700780c */ /* 0x040fe20004701270 */
[----:B------:R-:W-:-:S04]  /*0170*/  IMAD R11, R7, 0x40, R8 ;  /* 0x00000040070b7824 */ /* 0x000fc800078e0208 */
[----:B--2---:R-:W-:Y:S02]  /*0180*/  IMAD.WIDE R4, R11, 0x4, R4 ;  /* 0x000000040b047825 */ /* 0x004fe400078e0204 */
[----:B------:R-:W2:Y:S06]  /*0190*/  LDC.64 R24, c[0x0][0x240] ;  /* 0x00009000ff187b82 */ /* 0x000eac0000000a00 */
[----:B------:R5:W2:Y:S01]  /*01a0*/  @P0 LDG.E.EL.64 R12, desc[UR6][R4.64] ;  /* 0x00000006040c0981 */ /* 0x000aa2000c2e1b00 */
[----:B------:R-:W-:Y:S01]  /*01b0*/  LOP3.LUT R2, R3, 0x1, RZ, 0xc0, !PT ;  /* 0x0000000103027812 */ /* 0x000fe200078ec0ff */
[----:B-----5:R-:W-:Y:S01]  /*01c0*/  UPRMT UR4, UR5, 0x654, UR4 ;  /* 0x0000065405047896 */ /* 0x020fe20008000004 */
[----:B------:R-:W-:-:S02]  /*01d0*/  SHF.R.U32.HI R28, RZ, 0x1, R3 ;  /* 0x00000001ff1c7819 */ /* 0x000fc40000011603 */
[----:B------:R-:W-:Y:S01]  /*01e0*/  SHF.R.U32.HI R29, RZ, 0x1, R3 ;  /* 0x00000001ff1d7819 */ /* 0x000fe20000011603 */
[----:B------:R-:W-:Y:S01]  /*01f0*/  IMAD R16, R2, 0x2, R9 ;  /* 0x0000000202107824 */ /* 0x000fe200078e0209 */
[----:B------:R-:W-:Y:S01]  /*0200*/  SGXT.U32 R28, R28, 0x4 ;  /* 0x000000041c1c781a */ /* 0x000fe20000000000 */
[----:B0-----:R-:W-:-:S03]  /*0210*/  IMAD.SHL.U32 R5, R3, 0x8, RZ ;  /* 0x0000000803057824 */ /* 0x001fc600078e00ff */
[----:B------:R-:W-:Y:S02]  /*0220*/  SHF.R.S32.HI R9, RZ, 0x1f, R16 ;  /* 0x0000001fff097819 */ /* 0x000fe40000011410 */
[----:B------:R-:W-:Y:S02]  /*0230*/  LOP3.LUT R18, R28, 0x10, R29, 0xf8, !PT ;  /* 0x000000101c127812 */ /* 0x000fe400078ef81d */
[----:B------:R-:W-:Y:S02]  /*0240*/  LEA.HI R17, R9, R16, RZ, 0x7 ;  /* 0x0000001009117211 */ /* 0x000fe400078f38ff */
[----:B------:R-:W-:Y:S02]  /*0250*/  LOP3.LUT R9, R18, 0x20, R29, 0xf8, !PT ;  /* 0x0000002012097812 */ /* 0x000fe400078ef81d */
[----:B------:R-:W-:Y:S01]  /*0260*/  LOP3.LUT R11, R17, 0xffffff80, RZ, 0xc0, !PT ;  /* 0xffffff80110b7812 */ /* 0x000fe200078ec0ff */
[----:B------:R-:W0:Y:S01]  /*0270*/  LDC.64 R18, c[0x0][0x248] ;  /* 0x00009200ff127b82 */ /* 0x000e220000000a00 */
[----:B------:R-:W-:-:S02]  /*0280*/  LOP3.LUT R9, R9, R10, RZ, 0xfc, !PT ;  /* 0x0000000a09097212 */ /* 0x000fc400078efcff */
[----:B------:R-:W-:Y:S01]  /*0290*/  LOP3.LUT R10, R5, 0xf8, RZ, 0xc0, !PT ;  /* 0x000000f8050a7812 */ /* 0x000fe200078ec0ff */
[----:B------:R-:W-:Y:S01]  /*02a0*/  IMAD.IADD R4, R16, 0x1, -R11 ;  /* 0x0000000110047824 */ /* 0x000fe200078e0a0b */
[----:B------:R-:W-:Y:S02]  /*02b0*/  LOP3.LUT R6, R6, 0xf8, R5, 0xf8, !PT ;  /* 0x000000f806067812 */ /* 0x000fe400078ef805 */
[----:B------:R-:W-:Y:S01]  /*02c0*/  LEA R11, R10, UR4, 0x1 ;  /* 0x000000040a0b7c11 */ /* 0x000fe2000f8e08ff */
[----:B------:R-:W-:Y:S01]  /*02d0*/  IMAD.WIDE R14, R4, 0x4, R14 ;  /* 0x00000004040e7825 */ /* 0x000fe200078e020e */
[----:B------:R-:W-:-:S03]  /*02e0*/  ISETP.GE.AND P2, PT, R9, 0x40, PT ;  /* 0x000000400900780c */ /* 0x000fc60003f46270 */
[----:B------:R-:W-:Y:S01]  /*02f0*/  IMAD R32, R6, 0x4, R11 ;  /* 0x0000000406207824 */ /* 0x000fe200078e020b */
[----:B------:R-:W-:Y:S02]  /*0300*/  ISETP.LT.AND P1, PT, R4, 0x40, !P2 ;  /* 0x000000400400780c */ /* 0x000fe40005721270 */
[----:B------:R-:W-:Y:S02]  /*0310*/  CS2R R10, SRZ ;  /* 0x00000000000a7805 */ /* 0x000fe4000001ff00 */
[----:B------:R-:W-:Y:S01]  /*0320*/  ISETP.LT.AND P1, PT, R16, 0x200, P1 ;  /* 0x000002001000780c */ /* 0x000fe20000f21270 */
[----:B--2---:R-:W-:Y:S04]  /*0330*/  STS [R32], R12 ;  /* 0x0000000c20007388 */ /* 0x004fe80000000800 */
[----:B------:R2:W-:Y:S01]  /*0340*/  STS [R32+0x18], R13 ;  /* 0x0000180d20007388 */ /* 0x0005e20000000800 */
[----:B------:R-:W-:Y:S07]  /*0350*/  BAR.SYNC.DEFER_BLOCKING 0x0 ;  /* 0x0000000000007b1d */ /* 0x000fee0000010000 */
[----:B------:R5:W4:Y:S01]  /*0360*/  @P1 LDG.E.EL.64 R10, desc[UR6][R14.64] ;  /* 0x000000060e0a1981 */ /* 0x000b22000c2e1b00 */
[----:B------:R-:W-:Y:S01]  /*0370*/  SHF.R.S32.HI R6, RZ, 0x7, R17 ;  /* 0x00000007ff067819 */ /* 0x000fe20000011411 */
[----:B-1----:R-:W-:Y:S01]  /*0380*/  IMAD.WIDE R34, R4, 0x4, R20 ;  /* 0x0000000404227825 */ /* 0x002fe200078e0214 */
[----:B------:R-:W-:-:S02]  /*0390*/  ISETP.LT.AND P2, PT, R16, 0x200, !P2 ;  /* 0x000002001000780c */ /* 0x000fc40005741270 */
[----:B--2---:R-:W-:Y:S01]  /*03a0*/  CS2R R12, SRZ ;  /* 0x00000000000c7805 */ /* 0x004fe2000001ff00 */
[----:B------:R-:W-:Y:S01]  /*03b0*/  IMAD R17, R6, 0x40, R9 ;  /* 0x0000004006117824 */ /* 0x000fe200078e0209 */
[----:B------:R-:W-:-:S03]  /*03c0*/  ISETP.GT.AND P3, PT, R4, 0x3f, P2 ;  /* 0x0000003f0400780c */ /* 0x000fc60001764270 */
[----:B------:R-:W-:Y:S01]  /*03d0*/  IMAD.U32 R32, R17, 0x40, R4 ;  /* 0x0000004011207824 */ /* 0x000fe200078e0004 */
[----:B-----5:R-:W-:Y:S02]  /*03e0*/  CS2R R14, SRZ ;  /* 0x00000000000e7805 */ /* 0x020fe4000001ff00 */
[----:B------:R-:W-:Y:S01]  /*03f0*/  CS2R R16, SRZ ;  /* 0x0000000000107805 */ /* 0x000fe2000001ff00 */
[----:B------:R-:W-:-:S04]  /*0400*/  IMAD.WIDE R36, R32, 0x4, R26 ;  /* 0x0000000420247825 */ /* 0x000fc800078e021a */
[C---:B0-----:R-:W-:Y:S01]  /*0410*/  IMAD.WIDE R26, R4.reuse, 0x4, R18 ;  /* 0x00000004041a7825 */ /* 0x041fe200078e0212 */
[----:B------:R0:W2:Y:S04]  /*0420*/  @P1 LDG.E.EL.64 R16, desc[UR6][R34.64] ;  /* 0x0000000622101981 */ /* 0x0000a8000c2e1b00 */
[----:B------:R1:W5:Y:S01]  /*0430*/  @P3 LDG.E.EL.64 R14, desc[UR6][R26.64+-0x100] ;  /* 0xffff00061a0e3981 */ /* 0x000362000c2e1b00 */
[----:B---3--:R-:W-:-:S03]  /*0440*/  IMAD.WIDE R22, R4, 0x4, R22 ;  /* 0x0000000404167825 */ /* 0x008fc600078e0216 */
[----:B------:R3:W2:Y:S01]  /*0450*/  @P1 LDG.E.EL.64 R12, desc[UR6][R36.64] ;  /* 0x00000006240c1981 */ /* 0x0006a2000c2e1b00 */
[----:B0-----:R-:W-:Y:S01]  /*0460*/  VIADD R35, R32, 0xffffffc0 ;  /* 0xffffffc020237836 */ /* 0x001fe20000000000 */
[----:B------:R-:W-:Y:S01]  /*0470*/  CS2R R18, SRZ ;  /* 0x0000000000127805 */ /* 0x000fe2000001ff00 */
[----:B-1----:R-:W0:Y:S05]  /*0480*/  LDC.64 R26, c[0x0][0x238] ;  /* 0x00008e00ff1a7b82 */ /* 0x002e2a0000000a00 */
[----:B------:R1:W2:Y:S01]  /*0490*/  @P1 LDG.E.EL.64 R18, desc[UR6][R22.64] ;  /* 0x0000000616121981 */ /* 0x0002a2000c2e1b00 */
[----:B---3--:R-:W-:Y:S01]  /*04a0*/  IMAD.MOV.U32 R36, RZ, RZ, 0x3e800000 ;  /* 0x3e800000ff247424 */ /* 0x008fe200078e00ff */
[----:B------:R-:W-:Y:S01]  /*04b0*/  CS2R R20, SRZ ;  /* 0x0000000000147805 */ /* 0x000fe2000001ff00 */
[----:B----4-:R-:W-:-:S05]  /*04c0*/  IMAD.WIDE R30, R4, 0x4, R30 ;  /* 0x00000004041e7825 */ /* 0x010fca00078e021e */
[----:B------:R3:W4:Y:S01]  /*04d0*/  @P1 LDG.E.EL.64 R20, desc[UR6][R30.64] ;  /* 0x000000061e141981 */ /* 0x000722000c2e1b00 */
[----:B-1----:R-:W1:Y:S01]  /*04e0*/  LDC.64 R22, c[0x0][0x250] ;  /* 0x00009400ff167b82 */ /* 0x002e620000000a00 */
[----:B---3--:R-:W-:-:S04]  /*04f0*/  IMAD.WIDE R30, R4, 0x4, R24 ;  /* 0x00000004041e7825 */ /* 0x008fc800078e0218 */
[----:B0-----:R-:W-:Y:S01]  /*0500*/  IMAD.WIDE R34, R35, 0x4, R26 ;  /* 0x0000000423227825 */ /* 0x001fe200078e021a */
[----:B------:R-:W-:Y:S02]  /*0510*/  CS2R R26, SRZ ;  /* 0x00000000001a7805 */ /* 0x000fe4000001ff00 */
[----:B------:R-:W-:-:S04]  /*0520*/  CS2R R24, SRZ ;  /* 0x0000000000187805 */ /* 0x000fc8000001ff00 */
[----:B------:R-:W3:Y:S01]  /*0530*/  @P3 LDG.E.EL.64 R26, desc[UR6][R34.64] ;  /* 0x00000006221a3981 */ /* 0x000ee2000c2e1b00 */
[----:B-1----:R-:W-:-:S05]  /*0540*/  IMAD.WIDE R22, R4, 0x4, R22 ;  /* 0x0000000404167825 */ /* 0x002fca00078e0216 */
[----:B------:R-:W2:Y:S01]  /*0550*/  @P3 LDG.E.EL.64 R24, desc[UR6][R22.64+-0x100] ;  /* 0xffff000616183981 */ /* 0x000ea2000c2e1b00 */
[----:B------:R-:W-:-:S05]  /*0560*/  SEL R10, R10, RZ, P1 ;  /* 0x000000ff0a0a7207 */ /* 0x000fca0000800000 */
[----:B------:R-:W-:Y:S01]  /*0570*/  FADD R33, R10, 9.9999997473787516356e-06 ;  /* 0x3727c5ac0a217421 */ /* 0x000fe20000000000 */
[----:B------:R-:W-:-:S05]  /*0580*/  SEL R11, R11, RZ, P1 ;  /* 0x000000ff0b0b7207 */ /* 0x000fca0000800000 */
[----:B------:R-:W0:Y:S01]  /*0590*/  MUFU.SQRT R33, R33 ;  /* 0x0000002100217308 */ /* 0x000e220000002000 */
[----:B------:R-:W-:-:S07]  /*05a0*/  FADD R32, R11, 9.9999997473787516356e-06 ;  /* 0x3727c5ac0b207421 */ /* 0x000fce0000000000 */
[----:B------:R-:W1:Y:S01]  /*05b0*/  MUFU.SQRT R32, R32 ;  /* 0x0000002000207308 */ /* 0x000e620000002000 */
[C---:B0-----:R-:W-:Y:S02]  /*05c0*/  FSETP.GT.AND P6, PT, R33.reuse, 8.50705917302346158658e+37, PT ;  /* 0x7e8000002100780b */ /* 0x041fe40003fc4000 */
[----:B------:R-:W-:Y:S02]  /*05d0*/  FSETP.GEU.AND P4, PT, R33, 1.175494350822287508e-38, PT ;  /* 0x008000002100780b */ /* 0x000fe40003f8e000 */
[----:B------:R-:W-:Y:S02]  /*05e0*/  FSEL R37, R36, 1, P6 ;  /* 0x3f80000024257808 */ /* 0x000fe40003000000 */
[----:B-1----:R-:W-:Y:S02]  /*05f0*/  FSETP.GT.AND P5, PT, R32, 8.50705917302346158658e+37, PT ;  /* 0x7e8000002000780b */ /* 0x002fe40003fa4000 */
[----:B------:R-:W-:-:S05]  /*0600*/  CS2R R10, SRZ ;  /* 0x00000000000a7805 */ /* 0x000fca000001ff00 */
[----:B------:R-:W-:Y:S01]  /*0610*/  @P6 FMUL R33, R33, 0.25 ;  /* 0x3e80000021216820 */ /* 0x000fe20000400000 */
[C---:B------:R-:W-:Y:S01]  /*0620*/  FSETP.GEU.AND P6, PT, R32.reuse, 1.175494350822287508e-38, PT ;  /* 0x008000002000780b */ /* 0x040fe20003fce000 */
[----:B------:R0:W4:Y:S04]  /*0630*/  @P3 LDG.E.EL.64 R10, desc[UR6][R30.64+-0x100] ;  /* 0xffff00061e0a3981 */ /* 0x000128000c2e1b00 */
[----:B------:R-:W-:Y:S01]  /*0640*/  @P5 FMUL R32, R32, 0.25 ;  /* 0x3e80000020205820 */ /* 0x000fe20000400000 */
[----:B0-----:R-:W0:Y:S07]  /*0650*/  LDC.64 R30, c[0x0][0x258] ;  /* 0x00009600ff1e7b82 */ /* 0x001e2e0000000a00 */
[----:B------:R-:W-:-:S04]  /*0660*/  @!P6 FMUL R32, R32, 16777216 ;  /* 0x4b8000002020e820 */ /* 0x000fc80000400000 */
[----:B------:R-:W1:Y:S01]  /*0670*/  MUFU.RCP R34, R32 ;  /* 0x0000002000227308 */ /* 0x000e620000001000 */
[----:B------:R-:W-:-:S05]  /*0680*/  FSEL R23, R36, 1, P5 ;  /* 0x3f80000024177808 */ /* 0x000fca0002800000 */
[----:B------:R-:W-:-:S04]  /*0690*/  @!P6 FMUL R23, R23, 16777216 ;  /* 0x4b8000001717e820 */ /* 0x000fc80000400000 */
[----:B-1----:R-:W-:Y:S01]  /*06a0*/  FMUL R34, R34, R23 ;  /* 0x0000001722227220 */ /* 0x002fe20000400000 */
[----:B------:R-:W-:Y:S01]  /*06b0*/  CS2R R22, SRZ ;  /* 0x0000000000167805 */ /* 0x000fe2000001ff00 */
[----:B0-----:R-:W-:-:S05]  /*06c0*/  IMAD.WIDE R30, R4, 0x4, R30 ;  /* 0x00000004041e7825 */ /* 0x001fca00078e021e */
[----:B------:R0:W4:Y:S01]  /*06d0*/  @P3 LDG.E.EL.64 R22, desc[UR6][R30.64+-0x100] ;  /* 0xffff00061e163981 */ /* 0x000122000c2e1b00 */
[----:B-----5:R-:W-:Y:S01]  /*06e0*/  SEL R14, R14, RZ, P3 ;  /* 0x000000ff0e0e7207 */ /* 0x020fe20001800000 */
[----:B------:R-:W-:Y:S01]  /*06f0*/  @!P4 FMUL R33, R33, 16777216 ;  /* 0x4b8000002121c820 */ /* 0x000fe20000400000 */
[----:B------:R-:W-:-:S03]  /*0700*/  SEL R15, R15, RZ, P3 ;  /* 0x000000ff0f0f7207 */ /* 0x000fc60001800000 */
[----:B------:R-:W-:Y:S01]  /*0710*/  FADD R14, R14, 9.9999997473787516356e-06 ;  /* 0x3727c5ac0e0e7421 */ /* 0x000fe20000000000 */
[----:B------:R-:W-:Y:S01]  /*0720*/  MUFU.RCP R35, R33 ;  /* 0x0000002100237308 */ /* 0x000fe20000001000 */
[----:B------:R-:W-:-:S07]  /*0730*/  FADD R32, R15, 9.9999997473787516356e-06 ;  /* 0x3727c5ac0f207421 */ /* 0x000fce0000000000 */
[----:B------:R-:W1:Y:S01]  /*0740*/  MUFU.SQRT R33, R14 ;  /* 0x0000000e00217308 */ /* 0x000e620000002000 */
[----:B--2---:R-:W-:-:S07]  /*0750*/  SEL R13, R13, RZ, P1 ;  /* 0x000000ff0d0d7207 */ /* 0x004fce0000800000 */
[----:B------:R-:W2:Y:S01]  /*0760*/  MUFU.SQRT R32, R32 ;  /* 0x0000002000207308 */ /* 0x000ea20000002000 */
[----:B------:R-:W-:Y:S02]  /*0770*/  SEL R15, R17, RZ, P1 ;  /* 0x000000ff110f7207 */ /* 0x000fe40000800000 */
[----:B-1----:R-:W-:-:S03]  /*0780*/  FSETP.GT.AND P6, PT, R33, 8.50705917302346158658e+37, PT ;  /* 0x7e8000002100780b */ /* 0x002fc60003fc4000 */
[----:B------:R-:W-:Y:S01]  /*0790*/  FADD R15, R13, -R15 ;  /* 0x8000000f0d0f7221 */ /* 0x000fe20000000000 */
[----:B------:R-:W-:Y:S02]  /*07a0*/  SEL R12, R12, RZ, P1 ;  /* 0x000000ff0c0c7207 */ /* 0x000fe40000800000 */
[----:B------:R-:W-:Y:S01]  /*07b0*/  SEL R13, R16, RZ, P1 ;  /* 0x000000ff100d7207 */ /* 0x000fe20000800000 */
[----:B------:R-:W-:Y:S01]  /*07c0*/  @!P4 FMUL R37, R37, 16777216 ;  /* 0x4b8000002525c820 */ /* 0x000fe20000400000 */
[----:B------:R-:W-:Y:S02]  /*07d0*/  FSETP.GEU.AND P4, PT, R33, 1.175494350822287508e-38, PT ;  /* 0x008000002100780b */ /* 0x000fe40003f8e000 */
[----:B--2---:R-:W-:Y:S01]  /*07e0*/  FSETP.GT.AND P5, PT, R32, 8.50705917302346158658e+37, PT ;  /* 0x7e8000002000780b */ /* 0x004fe20003fa4000 */
[----:B------:R-:W-:Y:S01]  /*07f0*/  FADD R12, R12, -R13 ;  /* 0x8000000d0c0c7221 */ /* 0x000fe20000000000 */
[----:B------:R-:W-:Y:S02]  /*0800*/  FSEL R14, R36, 1, P6 ;  /* 0x3f800000240e7808 */ /* 0x000fe40003000000 */
[----:B------:R-:W-:Y:S01]  /*0810*/  LOP3.LUT R13, R3, 0x7e, RZ, 0xc0, !PT ;  /* 0x0000007e030d7812 */ /* 0x000fe200078ec0ff */
[----:B------:R-:W-:Y:S01]  /*0820*/  @P6 FMUL R33, R33, 0.25 ;  /* 0x3e80000021216820 */ /* 0x000fe20000400000 */
[----:B------:R-:W-:-:S02]  /*0830*/  FSETP.GEU.AND P6, PT, R32, 1.175494350822287508e-38, PT ;  /* 0x008000002000780b */ /* 0x000fc40003fce000 */
[----:B------:R-:W-:Y:S02]  /*0840*/  LOP3.LUT R5, R5, 0x3f8, RZ, 0xc0, !PT ;  /* 0x000003f805057812 */ /* 0x000fe400078ec0ff */
[----:B------:R-:W-:Y:S01]  /*0850*/  LEA R16, R13, UR4, 0x2 ;  /* 0x000000040d107c11 */ /* 0x000fe2000f8e10ff */
[----:B------:R-:W-:Y:S02]  /*0860*/  FMUL R35, R35, R37 ;  /* 0x0000002523237220 */ /* 0x000fe40000400000 */
[----:B------:R-:W-:Y:S02]  /*0870*/  @P5 FMUL R32, R32, 0.25 ;  /* 0x3e80000020205820 */ /* 0x000fe40000400000 */
[----:B------:R-:W-:Y:S02]  /*0880*/  IMAD.IADD R13, R16, 0x1, R5 ;  /* 0x00000001100d7824 */ /* 0x000fe400078e0205 */
[----:B------:R-:W-:Y:S01]  /*0890*/  @!P4 FMUL R33, R33, 16777216 ;  /* 0x4b8000002121c820 */ /* 0x000fe20000400000 */
[----:B------:R-:W-:Y:S01]  /*08a0*/  FMUL R35, R35, R12 ;  /* 0x0000000c23237220 */ /* 0x000fe20000400000 */
[----:B------:R-:W-:-:S02]  /*08b0*/  @!P6 FMUL R32, R32, 16777216 ;  /* 0x4b8000002020e820 */ /* 0x000fc40000400000 */
[----:B------:R-:W1:Y:S02]  /*08c0*/  LDS.64 R12, [R13] ;  /* 0x000000000d0c7984 */ /* 0x000e640000000a00 */
[----:B------:R-:W2:Y:S01]  /*08d0*/  MUFU.RCP R33, R33 ;  /* 0x0000002100217308 */ /* 0x000ea20000001000 */
[----:B------:R-:W-:-:S07]  /*08e0*/  FSEL R17, R36, 1, P5 ;  /* 0x3f80000024117808 */ /* 0x000fce0002800000 */
[----:B------:R-:W5:Y:S01]  /*08f0*/  MUFU.RCP R32, R32 ;  /* 0x0000002000207308 */ /* 0x000f620000001000 */
[----:B---3--:R-:W-:Y:S01]  /*0900*/  SEL R26, R26, RZ, P3 ;  /* 0x000000ff1a1a7207 */ /* 0x008fe20001800000 */
[----:B------:R-:W-:Y:S01]  /*0910*/  @!P4 FMUL R14, R14, 16777216 ;  /* 0x4b8000000e0ec820 */ /* 0x000fe20000400000 */
[----:B------:R-:W-:Y:S01]  /*0920*/  @!P6 FMUL R17, R17, 16777216 ;  /* 0x4b8000001111e820 */ /* 0x000fe20000400000 */
[----:B----4-:R-:W-:Y:S02]  /*0930*/  SEL R20, R20, RZ, P1 ;  /* 0x000000ff14147207 */ /* 0x010fe40000800000 */
[----:B--2---:R-:W-:Y:S01]  /*0940*/  FMUL R33, R33, R14 ;  /* 0x0000000e21217220 */ /* 0x004fe20000400000 */
[----:B------:R-:W-:Y:S01]  /*0950*/  SEL R14, R21, RZ, P1 ;  /* 0x000000ff150e7207 */ /* 0x000fe20000800000 */
[----:B------:R-:W-:Y:S01]  /*0960*/  FMUL R15, R34, R15 ;  /* 0x0000000f220f7220 */ /* 0x000fe20000400000 */
[----:B------:R-:W-:Y:S02]  /*0970*/  SEL R19, R19, RZ, P1 ;  /* 0x000000ff13137207 */ /* 0x000fe40000800000 */
[----:B------:R-:W-:-:S03]  /*0980*/  SEL R21, R24, RZ, P3 ;  /* 0x000000ff18157207 */ /* 0x000fc60001800000 */
[----:B------:R-:W-:Y:S01]  /*0990*/  FFMA R15, R14, R15, R19 ;  /* 0x0000000f0e0f7223 */ /* 0x000fe20000000013 */
[----:B------:R-:W-:Y:S04]  /*09a0*/  BAR.SYNC.DEFER_BLOCKING 0x0 ;  /* 0x0000000000007b1d */ /* 0x000fe80000010000 */
[----:B------:R-:W-:-:S04]  /*09b0*/  FSETP.GEU.AND P4, PT, R15, RZ, PT ;  /* 0x000000ff0f00720b */ /* 0x000fc80003f8e000 */
[----:B------:R-:W-:Y:S01]  /*09c0*/  FSEL R14, R15, RZ, P4 ;  /* 0x000000ff0f0e7208 */ /* 0x000fe20002000000 */
[----:B------:R-:W-:-:S04]  /*09d0*/  IMAD R9, R9, 0x80, R4 ;  /* 0x0000008009097824 */ /* 0x000fc800078e0204 */
[----:B------:R-:W-:Y:S01]  /*09e0*/  IMAD R9, R6, 0x2000, R9 ;  /* 0x0000200006097824 */ /* 0x000fe200078e0209 */
[----:B------:R-:W-:Y:S02]  /*09f0*/  SEL R16, R11, RZ, P3 ;  /* 0x000000ff0b107207 */ /* 0x000fe40001800000 */
[----:B0-----:R-:W-:Y:S02]  /*0a00*/  SEL R31, R10, RZ, P3 ;  /* 0x000000ff0a1f7207 */ /* 0x001fe40001800000 */
[----:B------:R-:W-:Y:S02]  /*0a10*/  SEL R11, R27, RZ, P3 ;  /* 0x000000ff1b0b7207 */ /* 0x000fe40001800000 */
[----:B------:R-:W-:Y:S01]  /*0a20*/  SEL R27, R18, RZ, P1 ;  /* 0x000000ff121b7207 */ /* 0x000fe20000800000 */
[----:B------:R-:W-:Y:S01]  /*0a30*/  FADD R26, R26, -R31 ;  /* 0x8000001f1a1a7221 */ /* 0x000fe20000000000 */
[----:B-----5:R-:W-:Y:S01]  /*0a40*/  FMUL R10, R32, R17 ;  /* 0x00000011200a7220 */ /* 0x020fe20000400000 */
[----:B------:R-:W-:Y:S01]  /*0a50*/  FADD R11, R11, -R16 ;  /* 0x800000100b0b7221 */ /* 0x000fe20000000000 */
[----:B------:R-:W-:Y:S01]  /*0a60*/  SEL R16, R25, RZ, P3 ;  /* 0x000000ff19107207 */ /* 0x000fe20001800000 */
[----:B------:R-:W-:Y:S01]  /*0a70*/  FFMA R35, R20, R35, R27 ;  /* 0x0000002314237223 */ /* 0x000fe2000000001b */
[----:B------:R-:W-:Y:S01]  /*0a80*/  FMUL R17, R26, R33 ;  /* 0x000000211a117220 */ /* 0x000fe20000400000 */
[----:B------:R-:W-:Y:S01]  /*0a90*/  ISETP.GE.AND P1, PT, R4, 0x40, PT ;  /* 0x000000400400780c */ /* 0x000fe20003f26270 */
[----:B------:R-:W-:Y:S01]  /*0aa0*/  FMUL R10, R11, R10 ;  /* 0x0000000a0b0a7220 */ /* 0x000fe20000400000 */
[----:B------:R-:W-:-:S05]  /*0ab0*/  IMAD.SHL.U32 R11, R2, 0x80, RZ ;  /* 0x00000080020b7824 */ /* 0x000fca00078e00ff */
[----:B------:R-:W-:-:S04]  /*0ac0*/  LOP3.LUT R28, R11, R28, RZ, 0xfc, !PT ;  /* 0x0000001c0b1c7212 */ /* 0x000fc800078efcff */
[----:B------:R-:W-:Y:S02]  /*0ad0*/  LOP3.LUT R28, R28, 0x10, R29, 0xf8, !PT ;  /* 0x000000101c1c7812 */ /* 0x000fe400078ef81d */
[----:B------:R-:W-:Y:S02]  /*0ae0*/  SEL R22, R22, RZ, P3 ;  /* 0x000000ff16167207 */ /* 0x000fe40001800000 */
[----:B------:R-:W-:Y:S02]  /*0af0*/  SEL R23, R23, RZ, P3 ;  /* 0x000000ff17177207 */ /* 0x000fe40001800000 */
[----:B------:R-:W-:Y:S01]  /*0b00*/  FSETP.GEU.AND P3, PT, R35, RZ, PT ;  /* 0x000000ff2300720b */ /* 0x000fe20003f6e000 */
[----:B------:R-:W-:Y:S02]  /*0b10*/  FFMA R17, R21, R17, R22 ;  /* 0x0000001115117223 */ /* 0x000fe40000000016 */
[----:B------:R-:W-:Y:S01]  /*0b20*/  FFMA R10, R16, R10, R23 ;  /* 0x0000000a100a7223 */ /* 0x000fe20000000017 */
[----:B------:R-:W-:-:S02]  /*0b30*/  FSEL R35, R35, RZ, P3 ;  /* 0x000000ff23237208 */ /* 0x000fc40001800000 */
[C---:B------:R-:W-:Y:S02]  /*0b40*/  FSETP.GEU.AND P5, PT, R17.reuse, RZ, PT ;  /* 0x000000ff1100720b */ /* 0x040fe40003fae000 */
[C---:B------:R-:W-:Y:S02]  /*0b50*/  FSETP.GEU.AND P3, PT, R10.reuse, RZ, PT ;  /* 0x000000ff0a00720b */ /* 0x040fe40003f6e000 */
[----:B------:R-:W-:Y:S02]  /*0b60*/  @P1 FSEL R35, R17, RZ, P5 ;  /* 0x000000ff11231208 */ /* 0x000fe40002800000 */
[----:B------:R-:W-:Y:S02]  /*0b70*/  @P1 FSEL R14, R10, RZ, P3 ;  /* 0x000000ff0a0e1208 */ /* 0x000fe40001800000 */
[C---:B-1----:R-:W-:Y:S01]  /*0b80*/  FSETP.GEU.AND P1, PT, R12.reuse, -R35, PT ;  /* 0x800000230c00720b */ /* 0x042fe20003f2e000 */
[----:B------:R-:W-:Y:S01]  /*0b90*/  FADD R12, R12, R35 ;  /* 0x000000230c0c7221 */ /* 0x000fe20000000000 */
[----:B------:R-:W-:-:S02]  /*0ba0*/  SHF.R.U32.HI R10, RZ, 0x3, R3 ;  /* 0x00000003ff0a7819 */ /* 0x000fc40000011603 */
[----:B------:R-:W-:Y:S02]  /*0bb0*/  LOP3.LUT R28, R28, 0x20, R29, 0xf8, !PT ;  /* 0x000000201c1c7812 */ /* 0x000fe400078ef81d */
[----:B------:R-:W-:Y:S02]  /*0bc0*/  LEA R3, R2, UR4, 0x3 ;  /* 0x0000000402037c11 */ /* 0x000fe4000f8e18ff */
[C---:B------:R-:W-:Y:S01]  /*0bd0*/  FSETP.GEU.AND P3, PT, R13.reuse, -R14, PT ;  /* 0x8000000e0d00720b */ /* 0x040fe20003f6e000 */
[----:B------:R-:W-:Y:S01]  /*0be0*/  FADD R14, R13, R14 ;  /* 0x0000000e0d0e7221 */ /* 0x000fe20000000000 */
[----:B------:R-:W-:Y:S01]  /*0bf0*/  LEA.HI R11, R11, UR4, RZ, 0x1c ;  /* 0x000000040b0b7c11 */ /* 0x000fe2000f8fe0ff */
[----:B------:R-:W-:Y:S01]  /*0c00*/  IMAD R13, R28, 0x4, R3 ;  /* 0x000000041c0d7824 */ /* 0x000fe200078e0203 */
[----:B------:R-:W-:Y:S02]  /*0c10*/  FSEL R12, R12, RZ, P1 ;  /* 0x000000ff0c0c7208 */ /* 0x000fe40000800000 */
[----:B------:R-:W-:Y:S01]  /*0c20*/  FSEL R17, R14, RZ, P3 ;  /* 0x000000ff0e117208 */ /* 0x000fe20001800000 */
[----:B------:R-:W-:-:S02]  /*0c30*/  IMAD R28, R28, 0x4, R11 ;  /* 0x000000041c1c7824 */ /* 0x000fc400078e020b */
[----:B------:R-:W-:Y:S04]  /*0c40*/  STS [R13], R12 ;  /* 0x0000000c0d007388 */ /* 0x000fe80000000800 */
[----:B------:R-:W-:Y:S01]  /*0c50*/  STS [R28+0x104], R17 ;  /* 0x000104111c007388 */ /* 0x000fe20000000800 */
[----:B------:R-:W-:-:S04]  /*0c60*/  LOP3.LUT R10, R10, 0xc, RZ, 0xc0, !PT ;  /* 0x0000000c0a0a7812 */ /* 0x000fc800078ec0ff */
[----:B------:R-:W-:Y:S01]  /*0c70*/  IADD3 R15, R5, UR4, R10 ;  /* 0x00000004050f7c10 */ /* 0x000fe2000fffe00a */
[----:B------:R-:W-:Y:S01]  /*0c80*/  BAR.SYNC.DEFER_BLOCKING 0x0 ;  /* 0x0000000000007b1d */ /* 0x000fe20000010000 */
[----:B------:R-:W-:Y:S02]  /*0c90*/  SHF.R.S32.HI R16, RZ, 0x1d, R0 ;  /* 0x0000001dff107819 */ /* 0x000fe40000011400 */
[----:B------:R-:W-:Y:S02]  /*0ca0*/  SHF.R.S32.HI R10, RZ, 0x1f, R7 ;  /* 0x0000001fff0a7819 */ /* 0x000fe40000011407 */
[----:B------:R-:W-:Y:S01]  /*0cb0*/  SGXT R16, R16, 0x1 ;  /* 0x000000011010781a */ /* 0x000fe20000000200 */
[----:B------:R-:W-:Y:S01]  /*0cc0*/  ULDC.64 UR4, c[0x0][0x270] ;  /* 0x00009c0000047ab9 */ /* 0x000fe20000000a00 */
[-C--:B------:R-:W-:Y:S02]  /*0cd0*/  LEA.HI R0, R10, R7.reuse, RZ, 0x6 ;  /* 0x000000070a007211 */ /* 0x080fe400078f30ff */
[----:B------:R-:W0:Y:S01]  /*0ce0*/  LDC.64 R10, c[0x0][0x268] ;  /* 0x00009a00ff0a7b82 */ /* 0x000e220000000a00 */
[----:B------:R-:W-:Y:S01]  /*0cf0*/  LEA.HI R16, R16, R7, RZ, 0x7 ;  /* 0x0000000710107211 */ /* 0x000fe200078f38ff */
[----:B------:R-:W-:Y:S04]  /*0d00*/  LDS R2, [R15] ;  /* 0x000000000f027984 */ /* 0x000fe80000000800 */
[----:B------:R-:W1:Y:S01]  /*0d10*/  LDS R3, [R15+0x4] ;  /* 0x000004000f037984 */ /* 0x000e620000000800 */
[----:B------:R-:W-:-:S02]  /*0d20*/  LOP3.LUT R14, R0, 0x1ffffc0, RZ, 0xc0, !PT ;  /* 0x01ffffc0000e7812 */ /* 0x000fc400078ec0ff */
[----:B------:R-:W-:Y:S01]  /*0d30*/  SHF.R.S32.HI R5, RZ, 0x6, R0 ;  /* 0x00000006ff057819 */ /* 0x000fe20000011400 */
[----:B------:R-:W-:Y:S02]  /*0d40*/  IMAD.SHL.U32 R16, R16, 0x40, RZ ;  /* 0x0000004010107824 */ /* 0x000fe400078e00ff */
[----:B------:R-:W-:Y:S01]  /*0d50*/  IMAD.IADD R7, R7, 0x1, -R14 ;  /* 0x0000000107077824 */ /* 0x000fe200078e0a0e */
[----:B------:R-:W-:Y:S02]  /*0d60*/  LEA.HI R0, R0, R5, RZ, 0x1 ;  /* 0x0000000500007211 */ /* 0x000fe400078f08ff */
[----:B------:R-:W-:Y:S01]  /*0d70*/  LOP3.LUT R16, R16, 0xffffe000, RZ, 0xc0, !PT ;  /* 0xffffe00010107812 */ /* 0x000fe200078ec0ff */
[----:B------:R-:W-:Y:S01]  /*0d80*/  IMAD R7, R7, 0x80, R8 ;  /* 0x0000008007077824 */ /* 0x000fe200078e0208 */
[----:B------:R-:W-:-:S03]  /*0d90*/  LOP3.LUT R0, R0, 0x3fffffe, RZ, 0xc0, !PT ;  /* 0x03fffffe00007812 */ /* 0x000fc600078ec0ff */
[----:B------:R-:W-:Y:S02]  /*0da0*/  IMAD.IADD R7, R16, 0x1, R7 ;  /* 0x0000000110077824 */ /* 0x000fe400078e0207 */
[----:B------:R-:W-:Y:S01]  /*0db0*/  IMAD.IADD R0, R5, 0x1, -R0 ;  /* 0x0000000105007824 */ /* 0x000fe200078e0a00 */
[----:B------:R-:W-:Y:S02]  /*0dc0*/  FSETP.GTU.AND P3, PT, R12, RZ, PT ;  /* 0x000000ff0c00720b */ /* 0x000fe40003f6c000 */
[----:B------:R-:W-:Y:S01]  /*0dd0*/  FSETP.GTU.AND P1, PT, R17, RZ, PT ;  /* 0x000000ff1100720b */ /* 0x000fe20003f2c000 */
[----:B------:R-:W-:Y:S01]  /*0de0*/  IMAD R7, R0, 0x40, R7 ;  /* 0x0000004000077824 */ /* 0x000fe200078e0207 */
[----:B------:R-:W-:Y:S02]  /*0df0*/  SEL R0, RZ, 0x1, P3 ;  /* 0x00000001ff007807 */ /* 0x000fe40001800000 */
[----:B------:R-:W-:Y:S01]  /*0e00*/  SEL R5, RZ, 0x100, P1 ;  /* 0x00000100ff057807 */ /* 0x000fe20000800000 */
[----:B0-----:R-:W-:Y:S01]  /*0e10*/  IMAD.WIDE R10, R7, 0x4, R10 ;  /* 0x00000004070a7825 */ /* 0x001fe200078e020a */
[----:B------:R-:W-:-:S03]  /*0e20*/  IADD3 R4, P1, R9, UR4, RZ ;  /* 0x0000000409047c10 */ /* 0x000fc6000ff3e0ff */
[----:B------:R-:W-:Y:S01]  /*0e30*/  IMAD.IADD R7, R0, 0x1, R5 ;  /* 0x0000000100077824 */ /* 0x000fe200078e0205 */
[----:B------:R-:W-:Y:S01]  /*0e40*/  LEA.HI.X.SX32 R5, R9, UR5, 0x1, P1 ;  /* 0x0000000509057c11 */ /* 0x000fe200088f0eff */
[----:B-1----:R0:W-:Y:S02]  /*0e50*/  @P0 STG.E.64 desc[UR6][R10.64], R2 ;  /* 0x000000020a000986 */ /* 0x0021e4000c101b06 */
[----:B0-----:R-:W-:Y:S06]  /*0e60*/  @!P2 EXIT ;  /* 0x000000000000a94d */ /* 0x001fec0003800000 */
[----:B------:R-:W-:Y:S01]  /*0e70*/  STG.E.U16 desc[UR6][R4.64], R7 ;  /* 0x0000000704007986 */ /* 0x000fe2000c101506 */
[----:B------:R-:W-:Y:S05]  /*0e80*/  EXIT ;  /* 0x000000000000794d */ /* 0x000fea0003800000 */
.L_x_0:
[----:B------:R-:W-:-:S00]  /*0e90*/  BRA `(.L_x_0) ;  /* 0xfffffffc00fc7947 */ /* 0x000fc0000383ffff */
[----:B------:R-:W-:-:S00]  /*0ea0*/  NOP ;  /* 0x0000000000007918 */ /* 0x000fc00000000000 */
        /* <DEDUP_REMOVED lines=13> */
.L_x_1:


//--------------------- .nv.global.init           --------------------------
	.section	.nv.global.init,"aw",@progbits
.nv.global.init:
	.type		_$_str,@object
	.size		_$_str,(_$_str_$_2 - _$_str)
_$_str:
        /*0000*/ 	.byte	0x5f, 0x5f, 0x43, 0x55, 0x44, 0x41, 0x5f, 0x46, 0x54, 0x5a, 0x00
	.type		_$_str_$_2,@object
	.size		_$_str_$_2,(.L_1 - _$_str_$_2)
_$_str_$_2:
        /*000b*/ 	.byte	0x5f, 0x5f, 0x43, 0x55, 0x44, 0x41, 0x5f, 0x50, 0x52, 0x45, 0x43, 0x5f, 0x53, 0x51, 0x52, 0x54
        /*001b*/ 	.byte	0x00
.L_1:


//--------------------- .nv.shared.triton_poi_fused_add_cat_clone_relu_threshold_backward_32 --------------------------
	.section	.nv.shared.triton_poi_fused_add_cat_clone_relu_threshold_backward_32,"aw",@nobits
	.sectionflags	@""
	.align	16
	.zero		1024


//--------------------- .nv.constant0.triton_poi_fused_add_cat_clone_relu_threshold_backward_32 --------------------------
	.section	.nv.constant0.triton_poi_fused_add_cat_clone_relu_threshold_backward_32,"a",@progbits
	.sectionflags	@""
	.align	4
.nv.constant0.triton_poi_fused_add_cat_clone_relu_threshold_backward_32:
	.zero		640
